//
// Generated by NVIDIA NVVM Compiler
//
// Compiler Build ID: CL-36424714
// Cuda compilation tools, release 13.0, V13.0.88
// Based on NVVM 20.0.0
//

.version 9.0
.target sm_100
.address_size 64

	// .globl	_Z5test6PiS_S_S_S_S_

.visible .entry _Z5test6PiS_S_S_S_S_(
	.param .u64 .ptr .align 1 _Z5test6PiS_S_S_S_S__param_0,
	.param .u64 .ptr .align 1 _Z5test6PiS_S_S_S_S__param_1,
	.param .u64 .ptr .align 1 _Z5test6PiS_S_S_S_S__param_2,
	.param .u64 .ptr .align 1 _Z5test6PiS_S_S_S_S__param_3,
	.param .u64 .ptr .align 1 _Z5test6PiS_S_S_S_S__param_4,
	.param .u64 .ptr .align 1 _Z5test6PiS_S_S_S_S__param_5
)
{
	.reg .b32 	%r<11>;
	.reg .b64 	%rd<11>;

	ld.param.u64 	%rd1, [_Z5test6PiS_S_S_S_S__param_0];
	ld.param.u64 	%rd2, [_Z5test6PiS_S_S_S_S__param_2];
	ld.param.u64 	%rd3, [_Z5test6PiS_S_S_S_S__param_4];
	cvta.to.global.u64 	%rd4, %rd3;
	cvta.to.global.u64 	%rd5, %rd2;
	cvta.to.global.u64 	%rd6, %rd1;
	mov.u32 	%r1, %ctaid.x;
	mov.u32 	%r2, %ntid.x;
	mov.u32 	%r3, %tid.x;
	mad.lo.s32 	%r4, %r1, %r2, %r3;
	mul.wide.s32 	%rd7, %r4, 4;
	add.s64 	%rd8, %rd6, %rd7;
	ld.global.u32 	%r5, [%rd8];
	add.s64 	%rd9, %rd5, %rd7;
	ld.global.u32 	%r6, [%rd9];
	sub.s32 	%r7, 1, %r5;
	mad.lo.s32 	%r8, %r6, %r7, %r5;
	add.s32 	%r9, %r8, -1;
	mad.lo.s32 	%r10, %r8, %r9, -2;
	add.s64 	%rd10, %rd4, %rd7;
	st.global.u32 	[%rd10], %r10;
	ret;

}


// ===== COMPILED SASS (sm_100) =====

	.target	sm_100

	.elftype	@"ET_EXEC"


//--------------------- .note.nv.tkinfo           --------------------------
	.section	.note.nv.tkinfo,"",@"SHT_NOTE"
	.sectionflags	@"SHF_NOTE_NV_TKINFO"
	.tkinfo
        /*0018*/ 	.word	0x00000002
        /*0030*/ 	.string	""
        /*0030*/ 	.string	"ptxas"
        /*0030*/ 	.string	"Cuda compilation tools, release 13.0, V13.0.88"
        /*0030*/ 	.string	"Build cuda_13.0.r13.0/compiler.36424714_0"
        /*0030*/ 	.string	"-arch sm_100 -m 64 "



//--------------------- .note.nv.cuinfo           --------------------------
	.section	.note.nv.cuinfo,"",@"SHT_NOTE"
	.sectionflags	@"SHF_NOTE_NV_CUINFO"
        /*0018*/ 	.short	0x0002
        /*001a*/ 	.short	0x0064
        /*001c*/ 	.short	0x0082
	.zero		2


//--------------------- .nv.info                  --------------------------
	.section	.nv.info,"",@"SHT_CUDA_INFO"
	.align	4


	//----- nvinfo : EIATTR_REGCOUNT
	.align		4
        /*0000*/ 	.byte	0x04, 0x2f
        /*0002*/ 	.short	(.L_1 - .L_0)
	.align		4
.L_0:
        /*0004*/ 	.word	index@(_Z5test6PiS_S_S_S_S_)
        /*0008*/ 	.word	0x0000000e


	//----- nvinfo : EIATTR_FRAME_SIZE
	.align		4
.L_1:
        /*000c*/ 	.byte	0x04, 0x11
        /*000e*/ 	.short	(.L_3 - .L_2)
	.align		4
.L_2:
        /*0010*/ 	.word	index@(_Z5test6PiS_S_S_S_S_)
        /*0014*/ 	.word	0x00000000


	//----- nvinfo : EIATTR_MIN_STACK_SIZE
	.align		4
.L_3:
        /*0018*/ 	.byte	0x04, 0x12
        /*001a*/ 	.short	(.L_5 - .L_4)
	.align		4
.L_4:
        /*001c*/ 	.word	index@(_Z5test6PiS_S_S_S_S_)
        /*0020*/ 	.word	0x00000000
.L_5:


//--------------------- .nv.compat                --------------------------
	.section	.nv.compat,"",@"SHT_CUDA_COMPAT_INFO"
	.align	4
        /*0000*/ 	.byte	0x02, 0x09, 0x00, 0x00, 0x02, 0x02, 0x01, 0x00, 0x02, 0x05, 0x05, 0x00, 0x03, 0x07, 0x01, 0x01
        /*0010*/ 	.byte	0x02, 0x03, 0x00, 0x00, 0x02, 0x06, 0x01, 0x00, 0x04, 0x0b, 0x08, 0x00, 0x09, 0x00, 0x00, 0x00
        /*0020*/ 	.byte	0x00, 0x00, 0x00, 0x00


//--------------------- .nv.info._Z5test6PiS_S_S_S_S_ --------------------------
	.section	.nv.info._Z5test6PiS_S_S_S_S_,"",@"SHT_CUDA_INFO"
	.sectionflags	@""
	.align	4


	//----- nvinfo : EIATTR_CUDA_API_VERSION
	.align		4
        /*0000*/ 	.byte	0x04, 0x37
        /*0002*/ 	.short	(.L_7 - .L_6)
.L_6:
        /*0004*/ 	.word	0x00000082


	//----- nvinfo : EIATTR_KPARAM_INFO
	.align		4
.L_7:
        /*0008*/ 	.byte	0x04, 0x17
        /*000a*/ 	.short	(.L_9 - .L_8)
.L_8:
        /*000c*/ 	.word	0x00000000
        /*0010*/ 	.short	0x0005
        /*0012*/ 	.short	0x0028
        /*0014*/ 	.byte	0x00, 0xf5, 0x21, 0x00


	//----- nvinfo : EIATTR_KPARAM_INFO
	.align		4
.L_9:
        /*0018*/ 	.byte	0x04, 0x17
        /*001a*/ 	.short	(.L_11 - .L_10)
.L_10:
        /*001c*/ 	.word	0x00000000
        /*0020*/ 	.short	0x0004
        /*0022*/ 	.short	0x0020
        /*0024*/ 	.byte	0x00, 0xf5, 0x21, 0x00


	//----- nvinfo : EIATTR_KPARAM_INFO
	.align		4
.L_11:
        /*0028*/ 	.byte	0x04, 0x17
        /*002a*/ 	.short	(.L_13 - .L_12)
.L_12:
        /*002c*/ 	.word	0x00000000
        /*0030*/ 	.short	0x0003
        /*0032*/ 	.short	0x0018
        /*0034*/ 	.byte	0x00, 0xf5, 0x21, 0x00


	//----- nvinfo : EIATTR_KPARAM_INFO
	.align		4
.L_13:
        /*0038*/ 	.byte	0x04, 0x17
        /*003a*/ 	.short	(.L_15 - .L_14)
.L_14:
        /*003c*/ 	.word	0x00000000
        /*0040*/ 	.short	0x0002
        /*0042*/ 	.short	0x0010
        /*0044*/ 	.byte	0x00, 0xf5, 0x21, 0x00


	//----- nvinfo : EIATTR_KPARAM_INFO
	.align		4
.L_15:
        /*0048*/ 	.byte	0x04, 0x17
        /*004a*/ 	.short	(.L_17 - .L_16)
.L_16:
        /*004c*/ 	.word	0x00000000
        /*0050*/ 	.short	0x0001
        /*0052*/ 	.short	0x0008
        /*0054*/ 	.byte	0x00, 0xf5, 0x21, 0x00


	//----- nvinfo : EIATTR_KPARAM_INFO
	.align		4
.L_17:
        /*0058*/ 	.byte	0x04, 0x17
        /*005a*/ 	.short	(.L_19 - .L_18)
.L_18:
        /*005c*/ 	.word	0x00000000
        /*0060*/ 	.short	0x0000
        /*0062*/ 	.short	0x0000
        /*0064*/ 	.byte	0x00, 0xf5, 0x21, 0x00


	//----- nvinfo : EIATTR_SPARSE_MMA_MASK
	.align		4
.L_19:
        /*0068*/ 	.byte	0x03, 0x50
        /*006a*/ 	.short	0x0000


	//----- nvinfo : EIATTR_MAXREG_COUNT
	.align		4
        /*006c*/ 	.byte	0x03, 0x1b
        /*006e*/ 	.short	0x00ff


	//----- nvinfo : EIATTR_MERCURY_ISA_VERSION
	.align		4
        /*0070*/ 	.byte	0x03, 0x5f
        /*0072*/ 	.short	0x0101


	//----- nvinfo : EIATTR_VRC_CTA_INIT_COUNT
	.align		4
        /*0074*/ 	.byte	0x02, 0x4a
	.zero		1
	.zero		1


	//----- nvinfo : EIATTR_EXIT_INSTR_OFFSETS
	.align		4
        /*0078*/ 	.byte	0x04, 0x1c
        /*007a*/ 	.short	(.L_21 - .L_20)


	//   ....[0]....
.L_20:
        /*007c*/ 	.word	0x00000130


	//----- nvinfo : EIATTR_CBANK_PARAM_SIZE
	.align		4
.L_21:
        /*0080*/ 	.byte	0x03, 0x19
        /*0082*/ 	.short	0x0030


	//----- nvinfo : EIATTR_PARAM_CBANK
	.align		4
        /*0084*/ 	.byte	0x04, 0x0a
        /*0086*/ 	.short	(.L_23 - .L_22)
	.align		4
.L_22:
        /*0088*/ 	.word	index@(.nv.constant0._Z5test6PiS_S_S_S_S_)
        /*008c*/ 	.short	0x0380
        /*008e*/ 	.short	0x0030


	//----- nvinfo : EIATTR_SW_WAR
	.align		4
.L_23:
        /*0090*/ 	.byte	0x04, 0x36
        /*0092*/ 	.short	(.L_25 - .L_24)
.L_24:
        /*0094*/ 	.word	0x00000008
.L_25:


//--------------------- .nv.callgraph             --------------------------
	.section	.nv.callgraph,"",@"SHT_CUDA_CALLGRAPH"
	.align	4
	.sectionentsize	8
	.align		4
        /*0000*/ 	.word	0x00000000
	.align		4
        /*0004*/ 	.word	0xffffffff
	.align		4
        /*0008*/ 	.word	0x00000000
	.align		4
        /*000c*/ 	.word	0xfffffffe
	.align		4
        /*0010*/ 	.word	0x00000000
	.align		4
        /*0014*/ 	.word	0xfffffffd
	.align		4
        /*0018*/ 	.word	0x00000000
	.align		4
        /*001c*/ 	.word	0xfffffffc


//--------------------- .text._Z5test6PiS_S_S_S_S_ --------------------------
	.section	.text._Z5test6PiS_S_S_S_S_,"ax",@progbits
	.align	128
        .global         _Z5test6PiS_S_S_S_S_
        .type           _Z5test6PiS_S_S_S_S_,@function
        .size           _Z5test6PiS_S_S_S_S_,(.L_x_1 - _Z5test6PiS_S_S_S_S_)
        .other          _Z5test6PiS_S_S_S_S_,@"STO_CUDA_ENTRY STV_DEFAULT"
_Z5test6PiS_S_S_S_S_:
.text._Z5test6PiS_S_S_S_S_:
[----:B------:R-:W-:Y:S01]  /*0000*/  LDC R1, c[0x0][0x37c] ;  /* 0x0000df00ff017b82 */ /* 0x000fe20000000800 */
[----:B------:R-:W0:Y:S07]  /*0010*/  S2R R0, SR_TID.X ;  /* 0x0000000000007919 */ /* 0x000e2e0000002100 */
[----:B------:R-:W0:Y:S01]  /*0020*/  S2UR UR6, SR_CTAID.X ;  /* 0x00000000000679c3 */ /* 0x000e220000002500 */
[----:B------:R-:W1:Y:S07]  /*0030*/  LDCU.64 UR4, c[0x0][0x358] ;  /* 0x00006b00ff0477ac */ /* 0x000e6e0008000a00 */
[----:B------:R-:W0:Y:S08]  /*0040*/  LDC R9, c[0x0][0x360] ;  /* 0x0000d800ff097b82 */ /* 0x000e300000000800 */
[----:B------:R-:W2:Y:S08]  /*0050*/  LDC.64 R2, c[0x0][0x380] ;  /* 0x0000e000ff027b82 */ /* 0x000eb00000000a00 */
[----:B------:R-:W3:Y:S01]  /*0060*/  LDC.64 R4, c[0x0][0x390] ;  /* 0x0000e400ff047b82 */ /* 0x000ee20000000a00 */
[----:B0-----:R-:W-:-:S07]  /*0070*/  IMAD R9, R9, UR6, R0 ;  /* 0x0000000609097c24 */ /* 0x001fce000f8e0200 */
[----:B------:R-:W0:Y:S01]  /*0080*/  LDC.64 R6, c[0x0][0x3a0] ;  /* 0x0000e800ff067b82 */ /* 0x000e220000000a00 */
[----:B--2---:R-:W-:-:S06]  /*0090*/  IMAD.WIDE R2, R9, 0x4, R2 ;  /* 0x0000000409027825 */ /* 0x004fcc00078e0202 */
[----:B-1----:R-:W2:Y:S01]  /*00a0*/  LDG.E R2, desc[UR4][R2.64] ;  /* 0x0000000402027981 */ /* 0x002ea2000c1e1900 */
[----:B---3--:R-:W-:-:S06]  /*00b0*/  IMAD.WIDE R4, R9, 0x4, R4 ;  /* 0x0000000409047825 */ /* 0x008fcc00078e0204 */
[----:B------:R-:W3:Y:S01]  /*00c0*/  LDG.E R5, desc[UR4][R4.64] ;  /* 0x0000000404057981 */ /* 0x000ee2000c1e1900 */
[----:B0-----:R-:W-:Y:S01]  /*00d0*/  IMAD.WIDE R6, R9, 0x4, R6 ;  /* 0x0000000409067825 */ /* 0x001fe200078e0206 */
[----:B--2---:R-:W-:-:S05]  /*00e0*/  IADD3 R0, PT, PT, -R2, 0x1, RZ ;  /* 0x0000000102007810 */ /* 0x004fca0007ffe1ff */
[----:B---3--:R-:W-:-:S05]  /*00f0*/  IMAD R0, R5, R0, R2 ;  /* 0x0000000005007224 */ /* 0x008fca00078e0202 */
[----:B------:R-:W-:-:S05]  /*0100*/  IADD3 R11, PT, PT, R0, -0x1, RZ ;  /* 0xffffffff000b7810 */ /* 0x000fca0007ffe0ff */
[----:B------:R-:W-:-:S05]  /*0110*/  IMAD R11, R0, R11, -0x2 ;  /* 0xfffffffe000b7424 */ /* 0x000fca00078e020b */
[----:B------:R-:W-:Y:S01]  /*0120*/  STG.E desc[UR4][R6.64], R11 ;  /* 0x0000000b06007986 */ /* 0x000fe2000c101904 */
[----:B------:R-:W-:Y:S05]  /*0130*/  EXIT ;  /* 0x000000000000794d */ /* 0x000fea0003800000 */
.L_x_0:
[----:B------:R-:W-:-:S00]  /*0140*/  BRA `(.L_x_0) ;  /* 0xfffffffc00fc7947 */ /* 0x000fc0000383ffff */
[----:B------:R-:W-:-:S00]  /*0150*/  NOP ;  /* 0x0000000000007918 */ /* 0x000fc00000000000 */
        /* <DEDUP_REMOVED lines=10> */
.L_x_1:


//--------------------- .nv.shared.reserved.0     --------------------------
	.section	.nv.shared.reserved.0,"aw",@nobits
	.weak		__nv_reservedSMEM_offset_0_alias
	.size		__nv_reservedSMEM_offset_0_alias, 0, 64
	.other		__nv_reservedSMEM_offset_0_alias,@"STO_CUDA_RESERVED_SHARED STV_DEFAULT"
__nv_reservedSMEM_offset_0_alias:
	.zero		0
	.zero		64


//--------------------- .nv.constant0._Z5test6PiS_S_S_S_S_ --------------------------
	.section	.nv.constant0._Z5test6PiS_S_S_S_S_,"a",@progbits
	.sectionflags	@""
	.align	4
.nv.constant0._Z5test6PiS_S_S_S_S_:
	.zero		944


//--------------------- SYMBOLS --------------------------

	.type		.nv.reservedSmem.offset0,@object
	.size		.nv.reservedSmem.offset0,0x4
